	.headerflags	@"EF_CUDA_TEXMODE_UNIFIED EF_CUDA_64BIT_ADDRESS EF_CUDA_ACCELERATORS EF_CUDA_SM90 EF_CUDA_VIRTUAL_SM(EF_CUDA_SM90)"
	.elftype	@"ET_EXEC"


//--------------------- .nv.info                  --------------------------
	.section	.nv.info,"",@"SHT_CUDA_INFO"
	.align	4


	//----- nvinfo : EIATTR_REGCOUNT
	.align		4
        /*0000*/ 	.byte	0x04, 0x2f
        /*0002*/ 	.short	(.L_1 - .L_0)
	.align		4
.L_0:
        /*0004*/ 	.word	index@(triton_poi_fused_add_div_hardtanh_mul_42)
        /*0008*/ 	.word	0x0000000f


	//----- nvinfo : EIATTR_MIN_STACK_SIZE
	.align		4
.L_1:
        /*000c*/ 	.byte	0x04, 0x12
        /*000e*/ 	.short	(.L_3 - .L_2)
	.align		4
.L_2:
        /*0010*/ 	.word	index@(triton_poi_fused_add_div_hardtanh_mul_42)
        /*0014*/ 	.word	0x00000000


	//----- nvinfo : EIATTR_FRAME_SIZE
	.align		4
.L_3:
        /*0018*/ 	.byte	0x04, 0x11
        /*001a*/ 	.short	(.L_5 - .L_4)
	.align		4
.L_4:
        /*001c*/ 	.word	index@(triton_poi_fused_add_div_hardtanh_mul_42)
        /*0020*/ 	.word	0x00000000


	//----- nvinfo : EIATTR_MIN_STACK_SIZE
	.align		4
.L_5:
        /*0024*/ 	.byte	0x04, 0x12
        /*0026*/ 	.short	(.L_7 - .L_6)
	.align		4
.L_6:
        /*0028*/ 	.word	index@(triton_poi_fused_add_div_hardtanh_mul_42)
        /*002c*/ 	.word	0x00000000
.L_7:


//--------------------- .nv.info.triton_poi_fused_add_div_hardtanh_mul_42 --------------------------
	.section	.nv.info.triton_poi_fused_add_div_hardtanh_mul_42,"",@"SHT_CUDA_INFO"
	.sectionflags	@""
	.align	4


	//----- nvinfo : EIATTR_CUDA_API_VERSION
	.align		4
        /*0000*/ 	.byte	0x04, 0x37
        /*0002*/ 	.short	(.L_9 - .L_8)
.L_8:
        /*0004*/ 	.word	0x0000007c


	//----- nvinfo : EIATTR_KPARAM_INFO
	.align		4
.L_9:
        /*0008*/ 	.byte	0x04, 0x17
        /*000a*/ 	.short	(.L_11 - .L_10)
.L_10:
        /*000c*/ 	.word	0x00000000
        /*0010*/ 	.short	0x0003
        /*0012*/ 	.short	0x0018
        /*0014*/ 	.byte	0x00, 0xf0, 0x11, 0x00


	//----- nvinfo : EIATTR_KPARAM_INFO
	.align		4
.L_11:
        /*0018*/ 	.byte	0x04, 0x17
        /*001a*/ 	.short	(.L_13 - .L_12)
.L_12:
        /*001c*/ 	.word	0x00000000
        /*0020*/ 	.short	0x0002
        /*0022*/ 	.short	0x0010
        /*0024*/ 	.byte	0x00, 0xf4, 0x21, 0x00


	//----- nvinfo : EIATTR_KPARAM_INFO
	.align		4
.L_13:
        /*0028*/ 	.byte	0x04, 0x17
        /*002a*/ 	.short	(.L_15 - .L_14)
.L_14:
        /*002c*/ 	.word	0x00000000
        /*0030*/ 	.short	0x0001
        /*0032*/ 	.short	0x0008
        /*0034*/ 	.byte	0x00, 0xf4, 0x21, 0x00


	//----- nvinfo : EIATTR_KPARAM_INFO
	.align		4
.L_15:
        /*0038*/ 	.byte	0x04, 0x17
        /*003a*/ 	.short	(.L_17 - .L_16)
.L_16:
        /*003c*/ 	.word	0x00000000
        /*0040*/ 	.short	0x0000
        /*0042*/ 	.short	0x0000
        /*0044*/ 	.byte	0x00, 0xf4, 0x21, 0x00


	//----- nvinfo : EIATTR_SPARSE_MMA_MASK
	.align		4
.L_17:
        /*0048*/ 	.byte	0x03, 0x50
        /*004a*/ 	.short	0x0000


	//----- nvinfo : EIATTR_MAXREG_COUNT
	.align		4
        /*004c*/ 	.byte	0x03, 0x1b
        /*004e*/ 	.short	0x00ff


	//----- nvinfo : EIATTR_EXIT_INSTR_OFFSETS
	.align		4
        /*0050*/ 	.byte	0x04, 0x1c
        /*0052*/ 	.short	(.L_19 - .L_18)


	//   ....[0]....
.L_18:
        /*0054*/ 	.word	0x00000390


	//   ....[1]....
        /*0058*/ 	.word	0x000003b0


	//----- nvinfo : EIATTR_REQNTID
	.align		4
.L_19:
        /*005c*/ 	.byte	0x04, 0x10
        /*005e*/ 	.short	(.L_21 - .L_20)
.L_20:
        /*0060*/ 	.word	0x00000080
        /*0064*/ 	.word	0x00000001
        /*0068*/ 	.word	0x00000001


	//----- nvinfo : EIATTR_CBANK_PARAM_SIZE
	.align		4
.L_21:
        /*006c*/ 	.byte	0x03, 0x19
        /*006e*/ 	.short	0x001c


	//----- nvinfo : EIATTR_PARAM_CBANK
	.align		4
        /*0070*/ 	.byte	0x04, 0x0a
        /*0072*/ 	.short	(.L_23 - .L_22)
	.align		4
.L_22:
        /*0074*/ 	.word	index@(.nv.constant0.triton_poi_fused_add_div_hardtanh_mul_42)
        /*0078*/ 	.short	0x0210
        /*007a*/ 	.short	0x001c


	//----- nvinfo : EIATTR_SW_WAR
	.align		4
.L_23:
        /*007c*/ 	.byte	0x04, 0x36
        /*007e*/ 	.short	(.L_25 - .L_24)
.L_24:
        /*0080*/ 	.word	0x00000008
.L_25:


//--------------------- .nv.callgraph             --------------------------
	.section	.nv.callgraph,"",@"SHT_CUDA_CALLGRAPH"
	.align	4
	.sectionentsize	8
	.align		4
        /*0000*/ 	.word	0x00000000
	.align		4
        /*0004*/ 	.word	0xffffffff
	.align		4
        /*0008*/ 	.word	0x00000000
	.align		4
        /*000c*/ 	.word	0xfffffffe
	.align		4
        /*0010*/ 	.word	0x00000000
	.align		4
        /*0014*/ 	.word	0xfffffffd
	.align		4
        /*0018*/ 	.word	0x00000000
	.align		4
        /*001c*/ 	.word	0xfffffffc


//--------------------- .text.triton_poi_fused_add_div_hardtanh_mul_42 --------------------------
	.section	.text.triton_poi_fused_add_div_hardtanh_mul_42,"ax",@progbits
	.align	128
        .global         triton_poi_fused_add_div_hardtanh_mul_42
        .type           triton_poi_fused_add_div_hardtanh_mul_42,@function
        .size           triton_poi_fused_add_div_hardtanh_mul_42,(.L_x_1 - triton_poi_fused_add_div_hardtanh_mul_42)
        .other          triton_poi_fused_add_div_hardtanh_mul_42,@"STO_CUDA_ENTRY STV_DEFAULT"
triton_poi_fused_add_div_hardtanh_mul_42:
.text.triton_poi_fused_add_div_hardtanh_mul_42:
[----:B------:R-:W0:Y:S02]  /*0000*/  LDC R1, c[0x0][0x28] ;  /* 0x00000a00ff017b82 */ /* 0x000e240000000800 */
[----:B------:R-:W1:Y:S01]  /*0010*/  S2R R0, SR_TID.X ;  /* 0x0000000000007919 */ /* 0x000e620000002100 */
[----:B------:R-:W2:Y:S01]  /*0020*/  LDC.64 R6, c[0x0][0x218] ;  /* 0x00008600ff067b82 */ /* 0x000ea20000000a00 */
[----:B------:R-:W-:Y:S01]  /*0030*/  CS2R R8, SRZ ;  /* 0x0000000000087805 */ /* 0x000fe2000001ff00 */
[----:B------:R-:W-:Y:S01]  /*0040*/  ULDC.64 UR4, c[0x0][0x208] ;  /* 0x0000820000047ab9 */ /* 0x000fe20000000a00 */
[----:B------:R-:W3:Y:S01]  /*0050*/  S2R R3, SR_CTAID.X ;  /* 0x0000000000037919 */ /* 0x000ee20000002500 */
[----:B-1----:R-:W-:-:S05]  /*0060*/  IMAD.SHL.U32 R0, R0, 0x2, RZ ;  /* 0x0000000200007824 */ /* 0x002fca00078e00ff */
[----:B------:R-:W-:-:S05]  /*0070*/  LOP3.LUT R0, R0, 0xfe, RZ, 0xc0, !PT ;  /* 0x000000fe00007812 */ /* 0x000fca00078ec0ff */
[----:B---3--:R-:W-:-:S04]  /*0080*/  IMAD R0, R3, 0x100, R0 ;  /* 0x0000010003007824 */ /* 0x008fc800078e0200 */
[C---:B------:R-:W-:Y:S01]  /*0090*/  IMAD.HI R2, R0.reuse, 0x38e38e39, RZ ;  /* 0x38e38e3900027827 */ /* 0x040fe200078e02ff */
[----:B------:R-:W-:-:S04]  /*00a0*/  ISETP.GE.AND P0, PT, R0, 0x1200, PT ;  /* 0x000012000000780c */ /* 0x000fc80003f06270 */
[----:B------:R-:W-:-:S04]  /*00b0*/  SHF.R.U32.HI R3, RZ, 0x1f, R2 ;  /* 0x0000001fff037819 */ /* 0x000fc80000011602 */
[CC--:B------:R-:W-:Y:S02]  /*00c0*/  LEA.HI.SX32 R5, R2.reuse, R3.reuse, 0x1a ;  /* 0x0000000302057211 */ /* 0x0c0fe400078fd2ff */
[----:B------:R-:W-:-:S03]  /*00d0*/  LEA.HI.SX32 R2, R2, R3, 0x18 ;  /* 0x0000000302027211 */ /* 0x000fc600078fc2ff */
[----:B------:R-:W-:-:S04]  /*00e0*/  IMAD R5, R5, -0x120, R0 ;  /* 0xfffffee005057824 */ /* 0x000fc800078e0200 */
[----:B------:R-:W-:-:S04]  /*00f0*/  IMAD R5, R2, 0x120, R5 ;  /* 0x0000012002057824 */ /* 0x000fc800078e0205 */
[----:B--2---:R-:W-:Y:S02]  /*0100*/  IMAD.WIDE R6, R5, 0x4, R6 ;  /* 0x0000000405067825 */ /* 0x004fe400078e0206 */
[----:B------:R-:W1:Y:S03]  /*0110*/  LDC.64 R4, c[0x0][0x210] ;  /* 0x00008400ff047b82 */ /* 0x000e660000000a00 */
[----:B------:R2:W3:Y:S01]  /*0120*/  @!P0 LDG.E.EL.64 R8, desc[UR4][R6.64] ;  /* 0x0000000406088981 */ /* 0x0004e2000c2e1b00 */
[----:B------:R-:W-:-:S04]  /*0130*/  CS2R R2, SRZ ;  /* 0x0000000000027805 */ /* 0x000fc8000001ff00 */
[----:B--2---:R-:W2:Y:S01]  /*0140*/  LDC.64 R6, c[0x0][0x220] ;  /* 0x00008800ff067b82 */ /* 0x004ea20000000a00 */
[----:B-1----:R-:W-:-:S05]  /*0150*/  IMAD.WIDE R4, R0, 0x4, R4 ;  /* 0x0000000400047825 */ /* 0x002fca00078e0204 */
[----:B------:R-:W4:Y:S01]  /*0160*/  @!P0 LDG.E.64 R2, desc[UR4][R4.64] ;  /* 0x0000000404028981 */ /* 0x000f22000c1e1b00 */
[----:B---3--:R-:W-:Y:S01]  /*0170*/  FADD R8, R8, 3 ;  /* 0x4040000008087421 */ /* 0x008fe20000000000 */
[----:B------:R-:W-:-:S04]  /*0180*/  FADD R9, R9, 3 ;  /* 0x4040000009097421 */ /* 0x000fc80000000000 */
[C---:B------:R-:W-:Y:S02]  /*0190*/  FSETP.GTU.AND P1, PT, R8.reuse, RZ, PT ;  /* 0x000000ff0800720b */ /* 0x040fe40003f2c000 */
[C---:B------:R-:W-:Y:S02]  /*01a0*/  FSETP.GTU.AND P2, PT, R9.reuse, RZ, PT ;  /* 0x000000ff0900720b */ /* 0x040fe40003f4c000 */
[----:B------:R-:W-:Y:S02]  /*01b0*/  FSEL R8, R8, RZ, P1 ;  /* 0x000000ff08087208 */ /* 0x000fe40000800000 */
[----:B------:R-:W-:Y:S02]  /*01c0*/  FSEL R9, R9, RZ, P2 ;  /* 0x000000ff09097208 */ /* 0x000fe40001000000 */
[C---:B------:R-:W-:Y:S01]  /*01d0*/  FSETP.GEU.AND P3, PT, R8.reuse, 6, PT ;  /* 0x40c000000800780b */ /* 0x040fe20003f6e000 */
[----:B------:R-:W-:Y:S01]  /*01e0*/  FMUL R11, R8, 0.16666667163372039795 ;  /* 0x3e2aaaab080b7820 */ /* 0x000fe20000400000 */
[----:B------:R-:W-:-:S02]  /*01f0*/  FSETP.GEU.AND P4, PT, R9, 6, PT ;  /* 0x40c000000900780b */ /* 0x000fc40003f8e000 */
[----:B------:R-:W-:Y:S01]  /*0200*/  FSETP.NAN.AND P1, PT, R8, R8, PT ;  /* 0x000000080800720b */ /* 0x000fe20003f28000 */
[C---:B------:R-:W-:Y:S01]  /*0210*/  FMUL R8, R9.reuse, 0.16666667163372039795 ;  /* 0x3e2aaaab09087820 */ /* 0x040fe20000400000 */
[----:B------:R-:W-:-:S07]  /*0220*/  FSETP.NAN.AND P2, PT, R9, R9, PT ;  /* 0x000000090900720b */ /* 0x000fce0003f48000 */
[----:B------:R-:W-:Y:S02]  /*0230*/  @P3 FSEL R11, R11, 1, P1 ;  /* 0x3f8000000b0b3808 */ /* 0x000fe40000800000 */
[----:B------:R-:W-:-:S03]  /*0240*/  @P4 FSEL R8, R8, 1, P2 ;  /* 0x3f80000008084808 */ /* 0x000fc60001000000 */
[----:B----4-:R-:W-:Y:S02]  /*0250*/  FFMA R9, R11, R2, 3 ;  /* 0x404000000b097423 */ /* 0x010fe40000000002 */
[----:B------:R-:W-:-:S03]  /*0260*/  FFMA R10, R8, R3, 3 ;  /* 0x40400000080a7423 */ /* 0x000fc60000000003 */
[C---:B------:R-:W-:Y:S02]  /*0270*/  FSETP.GTU.AND P1, PT, R9.reuse, RZ, PT ;  /* 0x000000ff0900720b */ /* 0x040fe40003f2c000 */
[C---:B------:R-:W-:Y:S02]  /*0280*/  FSETP.GTU.AND P2, PT, R10.reuse, RZ, PT ;  /* 0x000000ff0a00720b */ /* 0x040fe40003f4c000 */
[----:B------:R-:W-:Y:S02]  /*0290*/  FSEL R9, R9, RZ, P1 ;  /* 0x000000ff09097208 */ /* 0x000fe40000800000 */
[----:B------:R-:W-:Y:S02]  /*02a0*/  FSEL R10, R10, RZ, P2 ;  /* 0x000000ff0a0a7208 */ /* 0x000fe40001000000 */
[C---:B------:R-:W-:Y:S02]  /*02b0*/  FSETP.GEU.AND P3, PT, R9.reuse, 6, PT ;  /* 0x40c000000900780b */ /* 0x040fe40003f6e000 */
[C---:B------:R-:W-:Y:S01]  /*02c0*/  FSETP.GEU.AND P4, PT, R10.reuse, 6, PT ;  /* 0x40c000000a00780b */ /* 0x040fe20003f8e000 */
[C---:B------:R-:W-:Y:S01]  /*02d0*/  FMUL R12, R10.reuse, 0.16666667163372039795 ;  /* 0x3e2aaaab0a0c7820 */ /* 0x040fe20000400000 */
[C---:B------:R-:W-:Y:S01]  /*02e0*/  FSETP.NAN.AND P1, PT, R9.reuse, R9, PT ;  /* 0x000000090900720b */ /* 0x040fe20003f28000 */
[----:B------:R-:W-:Y:S01]  /*02f0*/  FMUL R9, R9, 0.16666667163372039795 ;  /* 0x3e2aaaab09097820 */ /* 0x000fe20000400000 */
[----:B------:R-:W-:Y:S01]  /*0300*/  FSETP.NAN.AND P2, PT, R10, R10, PT ;  /* 0x0000000a0a00720b */ /* 0x000fe20003f48000 */
[----:B------:R-:W-:Y:S01]  /*0310*/  FMUL R10, R11, R2 ;  /* 0x000000020b0a7220 */ /* 0x000fe20000400000 */
[----:B------:R-:W-:Y:S01]  /*0320*/  FMUL R11, R8, R3 ;  /* 0x00000003080b7220 */ /* 0x000fe20000400000 */
[----:B--2---:R-:W-:-:S04]  /*0330*/  IMAD.WIDE R2, R0, 0x4, R6 ;  /* 0x0000000400027825 */ /* 0x004fc800078e0206 */
[----:B------:R-:W-:Y:S01]  /*0340*/  @P3 FSEL R9, R9, 1, P1 ;  /* 0x3f80000009093808 */ /* 0x000fe20000800000 */
[----:B------:R1:W-:Y:S01]  /*0350*/  @!P0 STG.E.64 desc[UR4][R4.64], R10 ;  /* 0x0000000a04008986 */ /* 0x0003e2000c101b04 */
[----:B------:R-:W-:-:S03]  /*0360*/  @P4 FSEL R12, R12, 1, P2 ;  /* 0x3f8000000c0c4808 */ /* 0x000fc60001000000 */
[----:B------:R-:W-:Y:S02]  /*0370*/  FMUL R8, R10, R9 ;  /* 0x000000090a087220 */ /* 0x000fe40000400000 */
[----:B------:R-:W-:Y:S01]  /*0380*/  FMUL R9, R11, R12 ;  /* 0x0000000c0b097220 */ /* 0x000fe20000400000 */
[----:B------:R-:W-:Y:S06]  /*0390*/  @P0 EXIT ;  /* 0x000000000000094d */ /* 0x000fec0003800000 */
[----:B------:R-:W-:Y:S01]  /*03a0*/  STG.E.64 desc[UR4][R2.64], R8 ;  /* 0x0000000802007986 */ /* 0x000fe2000c101b04 */
[----:B------:R-:W-:Y:S05]  /*03b0*/  EXIT ;  /* 0x000000000000794d */ /* 0x000fea0003800000 */
.L_x_0:
[----:B------:R-:W-:-:S00]  /*03c0*/  BRA `(.L_x_0) ;  /* 0xfffffffc00fc7947 */ /* 0x000fc0000383ffff */
[----:B------:R-:W-:-:S00]  /*03d0*/  NOP ;  /* 0x0000000000007918 */ /* 0x000fc00000000000 */
        /* <DEDUP_REMOVED lines=10> */
.L_x_1:


//--------------------- .nv.constant0.triton_poi_fused_add_div_hardtanh_mul_42 --------------------------
	.section	.nv.constant0.triton_poi_fused_add_div_hardtanh_mul_42,"a",@progbits
	.sectionflags	@""
	.align	4
.nv.constant0.triton_poi_fused_add_div_hardtanh_mul_42:
	.zero		556
